//
// Generated by NVIDIA NVVM Compiler
//
// Compiler Build ID: CL-36424714
// Cuda compilation tools, release 13.0, V13.0.88
// Based on NVVM 20.0.0
//

.version 9.0
.target sm_100
.address_size 64

	// .globl	_Z8convkernPKfS0_Pfmmi

.visible .entry _Z8convkernPKfS0_Pfmmi(
	.param .u64 .ptr .align 1 _Z8convkernPKfS0_Pfmmi_param_0,
	.param .u64 .ptr .align 1 _Z8convkernPKfS0_Pfmmi_param_1,
	.param .u64 .ptr .align 1 _Z8convkernPKfS0_Pfmmi_param_2,
	.param .u64 _Z8convkernPKfS0_Pfmmi_param_3,
	.param .u64 _Z8convkernPKfS0_Pfmmi_param_4,
	.param .u32 _Z8convkernPKfS0_Pfmmi_param_5
)
{
	.reg .pred 	%p<56>;
	.reg .b32 	%r<31>;
	.reg .b32 	%f<96>;
	.reg .b64 	%rd<96>;

	ld.param.u64 	%rd22, [_Z8convkernPKfS0_Pfmmi_param_0];
	ld.param.u64 	%rd23, [_Z8convkernPKfS0_Pfmmi_param_1];
	ld.param.u64 	%rd19, [_Z8convkernPKfS0_Pfmmi_param_2];
	ld.param.u64 	%rd20, [_Z8convkernPKfS0_Pfmmi_param_3];
	ld.param.u64 	%rd21, [_Z8convkernPKfS0_Pfmmi_param_4];
	ld.param.u32 	%r19, [_Z8convkernPKfS0_Pfmmi_param_5];
	cvta.to.global.u64 	%rd1, %rd23;
	cvta.to.global.u64 	%rd2, %rd22;
	mov.u32 	%r20, %ntid.x;
	mov.u32 	%r21, %ctaid.x;
	mov.u32 	%r22, %tid.x;
	mad.lo.s32 	%r23, %r20, %r21, %r22;
	cvt.s64.s32 	%rd3, %r23;
	setp.le.u64 	%p1, %rd20, %rd3;
	@%p1 bra 	$L__BB0_43;
	setp.eq.s64 	%p2, %rd21, 0;
	mov.f32 	%f75, 0f00000000;
	@%p2 bra 	$L__BB0_42;
	cvt.u32.u64 	%r24, %rd3;
	sub.s32 	%r1, %r24, %r19;
	and.b64  	%rd4, %rd21, 7;
	setp.lt.u64 	%p3, %rd21, 8;
	mov.f32 	%f75, 0f00000000;
	mov.b64 	%rd94, 0;
	@%p3 bra 	$L__BB0_21;
	and.b64  	%rd94, %rd21, -8;
	neg.s64 	%rd6, %rd94;
	add.s32 	%r30, %r1, 3;
	mov.f32 	%f75, 0f00000000;
	mov.b64 	%rd92, 0;
	mov.u64 	%rd91, %rd1;
$L__BB0_4:
	.pragma "nounroll";
	add.s32 	%r4, %r30, -3;
	setp.lt.s32 	%p4, %r4, 0;
	cvt.s64.s32 	%rd26, %r4;
	setp.le.u64 	%p5, %rd20, %rd26;
	or.pred  	%p6, %p4, %p5;
	@%p6 bra 	$L__BB0_6;
	mul.wide.u32 	%rd27, %r4, 4;
	add.s64 	%rd28, %rd2, %rd27;
	ld.global.f32 	%f42, [%rd28];
	ld.global.f32 	%f43, [%rd91];
	fma.rn.f32 	%f75, %f42, %f43, %f75;
$L__BB0_6:
	add.s32 	%r5, %r30, -2;
	setp.lt.s32 	%p7, %r5, 0;
	cvt.s64.s32 	%rd29, %r5;
	setp.le.u64 	%p8, %rd20, %rd29;
	shl.b64 	%rd30, %rd92, 2;
	and.b64  	%rd31, %rd30, 17179869152;
	add.s64 	%rd9, %rd1, %rd31;
	or.pred  	%p9, %p7, %p8;
	@%p9 bra 	$L__BB0_8;
	mul.wide.u32 	%rd32, %r5, 4;
	add.s64 	%rd33, %rd2, %rd32;
	ld.global.f32 	%f44, [%rd33];
	ld.global.f32 	%f45, [%rd9+4];
	fma.rn.f32 	%f75, %f44, %f45, %f75;
$L__BB0_8:
	add.s32 	%r6, %r30, -1;
	setp.lt.s32 	%p10, %r6, 0;
	cvt.s64.s32 	%rd34, %r6;
	setp.le.u64 	%p11, %rd20, %rd34;
	or.pred  	%p12, %p10, %p11;
	@%p12 bra 	$L__BB0_10;
	mul.wide.u32 	%rd35, %r6, 4;
	add.s64 	%rd36, %rd2, %rd35;
	ld.global.f32 	%f46, [%rd36];
	ld.global.f32 	%f47, [%rd9+8];
	fma.rn.f32 	%f75, %f46, %f47, %f75;
$L__BB0_10:
	add.s32 	%r7, %r30, 4;
	setp.lt.s32 	%p13, %r30, 0;
	cvt.s64.s32 	%rd37, %r30;
	setp.le.u64 	%p14, %rd20, %rd37;
	or.pred  	%p15, %p13, %p14;
	@%p15 bra 	$L__BB0_12;
	mul.wide.u32 	%rd38, %r30, 4;
	add.s64 	%rd39, %rd2, %rd38;
	ld.global.f32 	%f48, [%rd39];
	ld.global.f32 	%f49, [%rd9+12];
	fma.rn.f32 	%f75, %f48, %f49, %f75;
$L__BB0_12:
	add.s32 	%r8, %r30, 1;
	setp.lt.s32 	%p16, %r8, 0;
	cvt.s64.s32 	%rd40, %r8;
	setp.le.u64 	%p17, %rd20, %rd40;
	or.pred  	%p18, %p16, %p17;
	@%p18 bra 	$L__BB0_14;
	mul.wide.u32 	%rd41, %r8, 4;
	add.s64 	%rd42, %rd2, %rd41;
	ld.global.f32 	%f50, [%rd42];
	ld.global.f32 	%f51, [%rd9+16];
	fma.rn.f32 	%f75, %f50, %f51, %f75;
$L__BB0_14:
	add.s32 	%r9, %r30, 2;
	setp.lt.s32 	%p19, %r9, 0;
	cvt.s64.s32 	%rd43, %r9;
	setp.le.u64 	%p20, %rd20, %rd43;
	or.pred  	%p21, %p19, %p20;
	@%p21 bra 	$L__BB0_16;
	mul.wide.u32 	%rd44, %r9, 4;
	add.s64 	%rd45, %rd2, %rd44;
	ld.global.f32 	%f52, [%rd45];
	ld.global.f32 	%f53, [%rd9+20];
	fma.rn.f32 	%f75, %f52, %f53, %f75;
$L__BB0_16:
	add.s32 	%r10, %r30, 3;
	setp.lt.s32 	%p22, %r10, 0;
	cvt.s64.s32 	%rd46, %r10;
	setp.le.u64 	%p23, %rd20, %rd46;
	or.pred  	%p24, %p22, %p23;
	@%p24 bra 	$L__BB0_18;
	mul.wide.u32 	%rd47, %r10, 4;
	add.s64 	%rd48, %rd2, %rd47;
	ld.global.f32 	%f54, [%rd48];
	ld.global.f32 	%f55, [%rd9+24];
	fma.rn.f32 	%f75, %f54, %f55, %f75;
$L__BB0_18:
	setp.lt.s32 	%p25, %r7, 0;
	cvt.s64.s32 	%rd49, %r7;
	setp.le.u64 	%p26, %rd20, %rd49;
	or.pred  	%p27, %p25, %p26;
	@%p27 bra 	$L__BB0_20;
	mul.wide.u32 	%rd50, %r7, 4;
	add.s64 	%rd51, %rd2, %rd50;
	ld.global.f32 	%f56, [%rd51];
	ld.global.f32 	%f57, [%rd9+28];
	fma.rn.f32 	%f75, %f56, %f57, %f75;
$L__BB0_20:
	add.s64 	%rd92, %rd92, 8;
	add.s64 	%rd52, %rd6, %rd92;
	add.s32 	%r30, %r30, 8;
	add.s64 	%rd91, %rd91, 32;
	setp.ne.s64 	%p28, %rd52, 0;
	@%p28 bra 	$L__BB0_4;
$L__BB0_21:
	setp.eq.s64 	%p29, %rd4, 0;
	@%p29 bra 	$L__BB0_42;
	and.b64  	%rd13, %rd21, 3;
	setp.lt.u64 	%p30, %rd4, 4;
	@%p30 bra 	$L__BB0_32;
	cvt.u32.u64 	%r27, %rd94;
	add.s32 	%r12, %r1, %r27;
	setp.lt.s32 	%p31, %r12, 0;
	cvt.s64.s32 	%rd53, %r12;
	setp.le.u64 	%p32, %rd20, %rd53;
	or.pred  	%p33, %p31, %p32;
	@%p33 bra 	$L__BB0_25;
	mul.wide.u32 	%rd54, %r12, 4;
	add.s64 	%rd55, %rd2, %rd54;
	ld.global.f32 	%f59, [%rd55];
	shl.b64 	%rd56, %rd94, 2;
	add.s64 	%rd57, %rd1, %rd56;
	ld.global.f32 	%f60, [%rd57];
	fma.rn.f32 	%f75, %f59, %f60, %f75;
$L__BB0_25:
	add.s32 	%r13, %r12, 1;
	setp.lt.s32 	%p34, %r13, 0;
	cvt.s64.s32 	%rd58, %r13;
	setp.le.u64 	%p35, %rd20, %rd58;
	shl.b64 	%rd59, %rd94, 2;
	and.b64  	%rd60, %rd59, 17179869180;
	add.s64 	%rd14, %rd1, %rd60;
	or.pred  	%p36, %p34, %p35;
	@%p36 bra 	$L__BB0_27;
	mul.wide.u32 	%rd61, %r13, 4;
	add.s64 	%rd62, %rd2, %rd61;
	ld.global.f32 	%f61, [%rd62];
	ld.global.f32 	%f62, [%rd14+4];
	fma.rn.f32 	%f75, %f61, %f62, %f75;
$L__BB0_27:
	add.s32 	%r14, %r12, 2;
	setp.lt.s32 	%p37, %r14, 0;
	cvt.s64.s32 	%rd63, %r14;
	setp.le.u64 	%p38, %rd20, %rd63;
	or.pred  	%p39, %p37, %p38;
	@%p39 bra 	$L__BB0_29;
	mul.wide.u32 	%rd64, %r14, 4;
	add.s64 	%rd65, %rd2, %rd64;
	ld.global.f32 	%f63, [%rd65];
	ld.global.f32 	%f64, [%rd14+8];
	fma.rn.f32 	%f75, %f63, %f64, %f75;
$L__BB0_29:
	add.s32 	%r15, %r12, 3;
	setp.lt.s32 	%p40, %r15, 0;
	cvt.s64.s32 	%rd66, %r15;
	setp.le.u64 	%p41, %rd20, %rd66;
	or.pred  	%p42, %p40, %p41;
	@%p42 bra 	$L__BB0_31;
	mul.wide.u32 	%rd67, %r15, 4;
	add.s64 	%rd68, %rd2, %rd67;
	ld.global.f32 	%f65, [%rd68];
	ld.global.f32 	%f66, [%rd14+12];
	fma.rn.f32 	%f75, %f65, %f66, %f75;
$L__BB0_31:
	add.s64 	%rd69, %rd94, 4;
	and.b64  	%rd94, %rd69, 4294967295;
$L__BB0_32:
	setp.eq.s64 	%p43, %rd13, 0;
	@%p43 bra 	$L__BB0_42;
	setp.eq.s64 	%p44, %rd13, 1;
	@%p44 bra 	$L__BB0_39;
	cvt.u32.u64 	%r28, %rd94;
	add.s32 	%r16, %r1, %r28;
	setp.lt.s32 	%p45, %r16, 0;
	cvt.s64.s32 	%rd70, %r16;
	setp.le.u64 	%p46, %rd20, %rd70;
	or.pred  	%p47, %p45, %p46;
	@%p47 bra 	$L__BB0_36;
	mul.wide.u32 	%rd71, %r16, 4;
	add.s64 	%rd72, %rd2, %rd71;
	ld.global.f32 	%f68, [%rd72];
	shl.b64 	%rd73, %rd94, 2;
	add.s64 	%rd74, %rd1, %rd73;
	ld.global.f32 	%f69, [%rd74];
	fma.rn.f32 	%f75, %f68, %f69, %f75;
$L__BB0_36:
	add.s32 	%r17, %r16, 1;
	setp.lt.s32 	%p48, %r17, 0;
	cvt.s64.s32 	%rd75, %r17;
	setp.le.u64 	%p49, %rd20, %rd75;
	or.pred  	%p50, %p48, %p49;
	@%p50 bra 	$L__BB0_38;
	mul.wide.u32 	%rd76, %r17, 4;
	add.s64 	%rd77, %rd2, %rd76;
	ld.global.f32 	%f70, [%rd77];
	shl.b64 	%rd78, %rd94, 2;
	and.b64  	%rd79, %rd78, 17179869180;
	add.s64 	%rd80, %rd1, %rd79;
	ld.global.f32 	%f71, [%rd80+4];
	fma.rn.f32 	%f75, %f70, %f71, %f75;
$L__BB0_38:
	add.s64 	%rd81, %rd94, 2;
	and.b64  	%rd94, %rd81, 4294967295;
$L__BB0_39:
	and.b64  	%rd82, %rd21, 1;
	setp.eq.b64 	%p51, %rd82, 1;
	not.pred 	%p52, %p51;
	@%p52 bra 	$L__BB0_42;
	cvt.u32.u64 	%r29, %rd94;
	add.s32 	%r18, %r1, %r29;
	setp.lt.s32 	%p53, %r18, 0;
	cvt.s64.s32 	%rd83, %r18;
	setp.le.u64 	%p54, %rd20, %rd83;
	or.pred  	%p55, %p53, %p54;
	@%p55 bra 	$L__BB0_42;
	mul.wide.u32 	%rd84, %r18, 4;
	add.s64 	%rd85, %rd2, %rd84;
	ld.global.f32 	%f72, [%rd85];
	shl.b64 	%rd86, %rd94, 2;
	add.s64 	%rd87, %rd1, %rd86;
	ld.global.f32 	%f73, [%rd87];
	fma.rn.f32 	%f75, %f72, %f73, %f75;
$L__BB0_42:
	cvta.to.global.u64 	%rd88, %rd19;
	shl.b64 	%rd89, %rd3, 2;
	add.s64 	%rd90, %rd88, %rd89;
	st.global.f32 	[%rd90], %f75;
$L__BB0_43:
	ret;

}


// ===== COMPILED SASS (sm_100) =====

	.target	sm_100

	.elftype	@"ET_EXEC"


//--------------------- .note.nv.tkinfo           --------------------------
	.section	.note.nv.tkinfo,"",@"SHT_NOTE"
	.sectionflags	@"SHF_NOTE_NV_TKINFO"
	.tkinfo
        /*0018*/ 	.word	0x00000002
        /*0030*/ 	.string	""
        /*0030*/ 	.string	"ptxas"
        /*0030*/ 	.string	"Cuda compilation tools, release 13.0, V13.0.88"
        /*0030*/ 	.string	"Build cuda_13.0.r13.0/compiler.36424714_0"
        /*0030*/ 	.string	"-arch sm_100 -m 64 "



//--------------------- .note.nv.cuinfo           --------------------------
	.section	.note.nv.cuinfo,"",@"SHT_NOTE"
	.sectionflags	@"SHF_NOTE_NV_CUINFO"
        /*0018*/ 	.short	0x0002
        /*001a*/ 	.short	0x0064
        /*001c*/ 	.short	0x0082
	.zero		2


//--------------------- .nv.info                  --------------------------
	.section	.nv.info,"",@"SHT_CUDA_INFO"
	.align	4


	//----- nvinfo : EIATTR_REGCOUNT
	.align		4
        /*0000*/ 	.byte	0x04, 0x2f
        /*0002*/ 	.short	(.L_1 - .L_0)
	.align		4
.L_0:
        /*0004*/ 	.word	index@(_Z8convkernPKfS0_Pfmmi)
        /*0008*/ 	.word	0x00000020


	//----- nvinfo : EIATTR_FRAME_SIZE
	.align		4
.L_1:
        /*000c*/ 	.byte	0x04, 0x11
        /*000e*/ 	.short	(.L_3 - .L_2)
	.align		4
.L_2:
        /*0010*/ 	.word	index@(_Z8convkernPKfS0_Pfmmi)
        /*0014*/ 	.word	0x00000000


	//----- nvinfo : EIATTR_MIN_STACK_SIZE
	.align		4
.L_3:
        /*0018*/ 	.byte	0x04, 0x12
        /*001a*/ 	.short	(.L_5 - .L_4)
	.align		4
.L_4:
        /*001c*/ 	.word	index@(_Z8convkernPKfS0_Pfmmi)
        /*0020*/ 	.word	0x00000000
.L_5:


//--------------------- .nv.compat                --------------------------
	.section	.nv.compat,"",@"SHT_CUDA_COMPAT_INFO"
	.align	4
        /*0000*/ 	.byte	0x02, 0x09, 0x00, 0x00, 0x02, 0x02, 0x01, 0x00, 0x02, 0x05, 0x05, 0x00, 0x03, 0x07, 0x01, 0x01
        /*0010*/ 	.byte	0x02, 0x03, 0x00, 0x00, 0x02, 0x06, 0x01, 0x00, 0x04, 0x0b, 0x08, 0x00, 0x09, 0x00, 0x00, 0x00
        /*0020*/ 	.byte	0x00, 0x00, 0x00, 0x00


//--------------------- .nv.info._Z8convkernPKfS0_Pfmmi --------------------------
	.section	.nv.info._Z8convkernPKfS0_Pfmmi,"",@"SHT_CUDA_INFO"
	.sectionflags	@""
	.align	4


	//----- nvinfo : EIATTR_CUDA_API_VERSION
	.align		4
        /*0000*/ 	.byte	0x04, 0x37
        /*0002*/ 	.short	(.L_7 - .L_6)
.L_6:
        /*0004*/ 	.word	0x00000082


	//----- nvinfo : EIATTR_KPARAM_INFO
	.align		4
.L_7:
        /*0008*/ 	.byte	0x04, 0x17
        /*000a*/ 	.short	(.L_9 - .L_8)
.L_8:
        /*000c*/ 	.word	0x00000000
        /*0010*/ 	.short	0x0005
        /*0012*/ 	.short	0x0028
        /*0014*/ 	.byte	0x00, 0xf0, 0x11, 0x00


	//----- nvinfo : EIATTR_KPARAM_INFO
	.align		4
.L_9:
        /*0018*/ 	.byte	0x04, 0x17
        /*001a*/ 	.short	(.L_11 - .L_10)
.L_10:
        /*001c*/ 	.word	0x00000000
        /*0020*/ 	.short	0x0004
        /*0022*/ 	.short	0x0020
        /*0024*/ 	.byte	0x00, 0xf0, 0x21, 0x00


	//----- nvinfo : EIATTR_KPARAM_INFO
	.align		4
.L_11:
        /*0028*/ 	.byte	0x04, 0x17
        /*002a*/ 	.short	(.L_13 - .L_12)
.L_12:
        /*002c*/ 	.word	0x00000000
        /*0030*/ 	.short	0x0003
        /*0032*/ 	.short	0x0018
        /*0034*/ 	.byte	0x00, 0xf0, 0x21, 0x00


	//----- nvinfo : EIATTR_KPARAM_INFO
	.align		4
.L_13:
        /*0038*/ 	.byte	0x04, 0x17
        /*003a*/ 	.short	(.L_15 - .L_14)
.L_14:
        /*003c*/ 	.word	0x00000000
        /*0040*/ 	.short	0x0002
        /*0042*/ 	.short	0x0010
        /*0044*/ 	.byte	0x00, 0xf5, 0x21, 0x00


	//----- nvinfo : EIATTR_KPARAM_INFO
	.align		4
.L_15:
        /*0048*/ 	.byte	0x04, 0x17
        /*004a*/ 	.short	(.L_17 - .L_16)
.L_16:
        /*004c*/ 	.word	0x00000000
        /*0050*/ 	.short	0x0001
        /*0052*/ 	.short	0x0008
        /*0054*/ 	.byte	0x00, 0xf5, 0x21, 0x00


	//----- nvinfo : EIATTR_KPARAM_INFO
	.align		4
.L_17:
        /*0058*/ 	.byte	0x04, 0x17
        /*005a*/ 	.short	(.L_19 - .L_18)
.L_18:
        /*005c*/ 	.word	0x00000000
        /*0060*/ 	.short	0x0000
        /*0062*/ 	.short	0x0000
        /*0064*/ 	.byte	0x00, 0xf5, 0x21, 0x00


	//----- nvinfo : EIATTR_SPARSE_MMA_MASK
	.align		4
.L_19:
        /*0068*/ 	.byte	0x03, 0x50
        /*006a*/ 	.short	0x0000


	//----- nvinfo : EIATTR_MAXREG_COUNT
	.align		4
        /*006c*/ 	.byte	0x03, 0x1b
        /*006e*/ 	.short	0x00ff


	//----- nvinfo : EIATTR_MERCURY_ISA_VERSION
	.align		4
        /*0070*/ 	.byte	0x03, 0x5f
        /*0072*/ 	.short	0x0101


	//----- nvinfo : EIATTR_VRC_CTA_INIT_COUNT
	.align		4
        /*0074*/ 	.byte	0x02, 0x4a
	.zero		1
	.zero		1


	//----- nvinfo : EIATTR_EXIT_INSTR_OFFSETS
	.align		4
        /*0078*/ 	.byte	0x04, 0x1c
        /*007a*/ 	.short	(.L_21 - .L_20)


	//   ....[0]....
.L_20:
        /*007c*/ 	.word	0x00000090


	//   ....[1]....
        /*0080*/ 	.word	0x00000ff0


	//----- nvinfo : EIATTR_CRS_STACK_SIZE
	.align		4
.L_21:
        /*0084*/ 	.byte	0x04, 0x1e
        /*0086*/ 	.short	(.L_23 - .L_22)
.L_22:
        /*0088*/ 	.word	0x00000000


	//----- nvinfo : EIATTR_CBANK_PARAM_SIZE
	.align		4
.L_23:
        /*008c*/ 	.byte	0x03, 0x19
        /*008e*/ 	.short	0x002c


	//----- nvinfo : EIATTR_PARAM_CBANK
	.align		4
        /*0090*/ 	.byte	0x04, 0x0a
        /*0092*/ 	.short	(.L_25 - .L_24)
	.align		4
.L_24:
        /*0094*/ 	.word	index@(.nv.constant0._Z8convkernPKfS0_Pfmmi)
        /*0098*/ 	.short	0x0380
        /*009a*/ 	.short	0x002c


	//----- nvinfo : EIATTR_SW_WAR
	.align		4
.L_25:
        /*009c*/ 	.byte	0x04, 0x36
        /*009e*/ 	.short	(.L_27 - .L_26)
.L_26:
        /*00a0*/ 	.word	0x00000008
.L_27:


//--------------------- .nv.callgraph             --------------------------
	.section	.nv.callgraph,"",@"SHT_CUDA_CALLGRAPH"
	.align	4
	.sectionentsize	8
	.align		4
        /*0000*/ 	.word	0x00000000
	.align		4
        /*0004*/ 	.word	0xffffffff
	.align		4
        /*0008*/ 	.word	0x00000000
	.align		4
        /*000c*/ 	.word	0xfffffffe
	.align		4
        /*0010*/ 	.word	0x00000000
	.align		4
        /*0014*/ 	.word	0xfffffffd
	.align		4
        /*0018*/ 	.word	0x00000000
	.align		4
        /*001c*/ 	.word	0xfffffffc


//--------------------- .text._Z8convkernPKfS0_Pfmmi --------------------------
	.section	.text._Z8convkernPKfS0_Pfmmi,"ax",@progbits
	.align	128
        .global         _Z8convkernPKfS0_Pfmmi
        .type           _Z8convkernPKfS0_Pfmmi,@function
        .size           _Z8convkernPKfS0_Pfmmi,(.L_x_7 - _Z8convkernPKfS0_Pfmmi)
        .other          _Z8convkernPKfS0_Pfmmi,@"STO_CUDA_ENTRY STV_DEFAULT"
_Z8convkernPKfS0_Pfmmi:
.text._Z8convkernPKfS0_Pfmmi:
[----:B------:R-:W-:Y:S01]  /*0000*/  LDC R1, c[0x0][0x37c] ;  /* 0x0000df00ff017b82 */ /* 0x000fe20000000800 */
[----:B------:R-:W0:Y:S01]  /*0010*/  S2R R2, SR_CTAID.X ;  /* 0x0000000000027919 */ /* 0x000e220000002500 */
[----:B------:R-:W0:Y:S01]  /*0020*/  LDCU UR4, c[0x0][0x360] ;  /* 0x00006c00ff0477ac */ /* 0x000e220008000800 */
[----:B------:R-:W0:Y:S01]  /*0030*/  S2R R3, SR_TID.X ;  /* 0x0000000000037919 */ /* 0x000e220000002100 */
[----:B------:R-:W1:Y:S01]  /*0040*/  LDCU.64 UR10, c[0x0][0x398] ;  /* 0x00007300ff0a77ac */ /* 0x000e620008000a00 */
[----:B0-----:R-:W-:-:S05]  /*0050*/  IMAD R2, R2, UR4, R3 ;  /* 0x0000000402027c24 */ /* 0x001fca000f8e0203 */
[----:B-1----:R-:W-:Y:S02]  /*0060*/  ISETP.GE.U32.AND P0, PT, R2, UR10, PT ;  /* 0x0000000a02007c0c */ /* 0x002fe4000bf06070 */
[----:B------:R-:W-:-:S04]  /*0070*/  SHF.R.S32.HI R3, RZ, 0x1f, R2 ;  /* 0x0000001fff037819 */ /* 0x000fc80000011402 */
[----:B------:R-:W-:-:S13]  /*0080*/  ISETP.GE.U32.AND.EX P0, PT, R3, UR11, PT, P0 ;  /* 0x0000000b03007c0c */ /* 0x000fda000bf06100 */
[----:B------:R-:W-:Y:S05]  /*0090*/  @P0 EXIT ;  /* 0x000000000000094d */ /* 0x000fea0003800000 */
[----:B------:R-:W0:Y:S01]  /*00a0*/  LDCU.64 UR8, c[0x0][0x3a0] ;  /* 0x00007400ff0877ac */ /* 0x000e220008000a00 */
[----:B------:R-:W-:Y:S01]  /*00b0*/  IMAD.MOV.U32 R0, RZ, RZ, RZ ;  /* 0x000000ffff007224 */ /* 0x000fe200078e00ff */
[----:B------:R-:W1:Y:S01]  /*00c0*/  LDCU.64 UR12, c[0x0][0x358] ;  /* 0x00006b00ff0c77ac */ /* 0x000e620008000a00 */
[----:B0-----:R-:W-:-:S04]  /*00d0*/  UISETP.NE.U32.AND UP0, UPT, UR8, URZ, UPT ;  /* 0x000000ff0800728c */ /* 0x001fc8000bf05070 */
[----:B------:R-:W-:-:S09]  /*00e0*/  UISETP.NE.AND.EX UP0, UPT, UR9, URZ, UPT, UP0 ;  /* 0x000000ff0900728c */ /* 0x000fd2000bf05300 */
[----:B-1----:R-:W-:Y:S05]  /*00f0*/  BRA.U !UP0, `(.L_x_0) ;  /* 0x0000000d08ac7547 */ /* 0x002fea000b800000 */
[----:B------:R-:W0:Y:S01]  /*0100*/  LDCU UR4, c[0x0][0x3a8] ;  /* 0x00007500ff0477ac */ /* 0x000e220008000800 */
[----:B------:R-:W-:Y:S01]  /*0110*/  IMAD.MOV.U32 R0, RZ, RZ, RZ ;  /* 0x000000ffff007224 */ /* 0x000fe200078e00ff */
[----:B------:R-:W-:Y:S01]  /*0120*/  CS2R R4, SRZ ;  /* 0x0000000000047805 */ /* 0x000fe2000001ff00 */
[----:B------:R-:W-:Y:S02]  /*0130*/  UISETP.GE.U32.AND UP1, UPT, UR8, 0x8, UPT ;  /* 0x000000080800788c */ /* 0x000fe4000bf26070 */
[----:B------:R-:W-:Y:S02]  /*0140*/  ULOP3.LUT UR16, UR8, 0x7, URZ, 0xc0, !UPT ;  /* 0x0000000708107892 */ /* 0x000fe4000f8ec0ff */
[----:B------:R-:W-:Y:S02]  /*0150*/  UISETP.GE.U32.AND.EX UP1, UPT, UR9, URZ, UPT, UP1 ;  /* 0x000000ff0900728c */ /* 0x000fe4000bf26110 */
[----:B------:R-:W-:-:S04]  /*0160*/  UISETP.NE.U32.AND UP0, UPT, UR16, URZ, UPT ;  /* 0x000000ff1000728c */ /* 0x000fc8000bf05070 */
[----:B------:R-:W-:Y:S01]  /*0170*/  UISETP.NE.AND.EX UP0, UPT, URZ, URZ, UPT, UP0 ;  /* 0x000000ffff00728c */ /* 0x000fe2000bf05300 */
[----:B0-----:R-:W-:Y:S02]  /*0180*/  VIADD R7, R2, -UR4 ;  /* 0x8000000402077c36 */ /* 0x001fe40008000000 */
[----:B------:R-:W-:Y:S08]  /*0190*/  BRA.U !UP1, `(.L_x_1) ;  /* 0x0000000509b87547 */ /* 0x000ff0000b800000 */
[----:B------:R-:W0:Y:S01]  /*01a0*/  LDC R5, c[0x0][0x3a4] ;  /* 0x0000e900ff057b82 */ /* 0x000e220000000800 */
[----:B------:R-:W-:Y:S01]  /*01b0*/  ULOP3.LUT UR8, UR8, 0xfffffff8, URZ, 0xc0, !UPT ;  /* 0xfffffff808087892 */ /* 0x000fe2000f8ec0ff */
[----:B------:R-:W-:Y:S01]  /*01c0*/  VIADD R6, R7, 0x3 ;  /* 0x0000000307067836 */ /* 0x000fe20000000000 */
[----:B------:R-:W1:Y:S01]  /*01d0*/  LDCU UR9, c[0x0][0x3a4] ;  /* 0x00007480ff0977ac */ /* 0x000e620008000800 */
[----:B------:R-:W-:-:S03]  /*01e0*/  IMAD.MOV.U32 R0, RZ, RZ, RZ ;  /* 0x000000ffff007224 */ /* 0x000fc600078e00ff */
[----:B------:R-:W-:Y:S01]  /*01f0*/  IMAD.U32 R4, RZ, RZ, UR8 ;  /* 0x00000008ff047e24 */ /* 0x000fe2000f8e00ff */
[----:B------:R-:W2:Y:S01]  /*0200*/  LDCU.64 UR14, c[0x0][0x388] ;  /* 0x00007100ff0e77ac */ /* 0x000ea20008000a00 */
[----:B------:R-:W3:Y:S01]  /*0210*/  LDCU.64 UR18, c[0x0][0x388] ;  /* 0x00007100ff1277ac */ /* 0x000ee20008000a00 */
[----:B------:R-:W4:Y:S01]  /*0220*/  LDCU.64 UR10, c[0x0][0x398] ;  /* 0x00007300ff0a77ac */ /* 0x000f220008000a00 */
[----:B------:R-:W-:Y:S01]  /*0230*/  UMOV UR4, URZ ;  /* 0x000000ff00047c82 */ /* 0x000fe20008000000 */
[----:B------:R-:W-:-:S05]  /*0240*/  UMOV UR5, URZ ;  /* 0x000000ff00057c82 */ /* 0x000fca0008000000 */
.L_x_2:
[----:B------:R-:W-:Y:S02]  /*0250*/  VIADD R13, R6, 0xfffffffd ;  /* 0xfffffffd060d7836 */ /* 0x000fe40000000000 */
[----:B--2---:R-:W-:-:S03]  /*0260*/  IMAD.U32 R9, RZ, RZ, UR15 ;  /* 0x0000000fff097e24 */ /* 0x004fc6000f8e00ff */
[----:B----4-:R-:W-:Y:S02]  /*0270*/  ISETP.GE.U32.AND P5, PT, R13, UR10, PT ;  /* 0x0000000a0d007c0c */ /* 0x010fe4000bfa6070 */
[----:B------:R-:W-:-:S04]  /*0280*/  SHF.R.S32.HI R8, RZ, 0x1f, R13 ;  /* 0x0000001fff087819 */ /* 0x000fc8000001140d */
[----:B------:R-:W-:Y:S01]  /*0290*/  ISETP.GE.U32.AND.EX P5, PT, R8, UR11, PT, P5 ;  /* 0x0000000b08007c0c */ /* 0x000fe2000bfa6150 */
[----:B------:R-:W-:-:S03]  /*02a0*/  IMAD.U32 R8, RZ, RZ, UR14 ;  /* 0x0000000eff087e24 */ /* 0x000fc6000f8e00ff */
[----:B------:R-:W-:-:S13]  /*02b0*/  ISETP.LT.OR P5, PT, R13, RZ, P5 ;  /* 0x000000ff0d00720c */ /* 0x000fda0002fa1670 */
[----:B------:R-:W2:Y:S01]  /*02c0*/  @!P5 LDC.64 R10, c[0x0][0x380] ;  /* 0x0000e000ff0adb82 */ /* 0x000ea20000000a00 */
[----:B------:R4:W5:Y:S01]  /*02d0*/  @!P5 LDG.E R12, desc[UR12][R8.64] ;  /* 0x0000000c080cd981 */ /* 0x000962000c1e1900 */
[----:B--2---:R-:W-:-:S06]  /*02e0*/  @!P5 IMAD.WIDE.U32 R10, R13, 0x4, R10 ;  /* 0x000000040d0ad825 */ /* 0x004fcc00078e000a */
[----:B------:R2:W5:Y:S01]  /*02f0*/  @!P5 LDG.E R11, desc[UR12][R10.64] ;  /* 0x0000000c0a0bd981 */ /* 0x000562000c1e1900 */
[C---:B------:R-:W-:Y:S02]  /*0300*/  VIADD R15, R6.reuse, 0xffffffff ;  /* 0xffffffff060f7836 */ /* 0x040fe40000000000 */
[----:B------:R-:W-:-:S03]  /*0310*/  VIADD R23, R6, 0xfffffffe ;  /* 0xfffffffe06177836 */ /* 0x000fc60000000000 */
[----:B------:R-:W-:Y:S02]  /*0320*/  ISETP.GE.U32.AND P4, PT, R15, UR10, PT ;  /* 0x0000000a0f007c0c */ /* 0x000fe4000bf86070 */
[----:B------:R-:W-:Y:S02]  /*0330*/  SHF.R.S32.HI R14, RZ, 0x1f, R15 ;  /* 0x0000001fff0e7819 */ /* 0x000fe4000001140f */
[----:B------:R-:W-:Y:S02]  /*0340*/  ISETP.GE.U32.AND P0, PT, R23, UR10, PT ;  /* 0x0000000a17007c0c */ /* 0x000fe4000bf06070 */
[----:B------:R-:W-:Y:S02]  /*0350*/  ISETP.GE.U32.AND.EX P4, PT, R14, UR11, PT, P4 ;  /* 0x0000000b0e007c0c */ /* 0x000fe4000bf86140 */
[----:B------:R-:W-:Y:S01]  /*0360*/  SHF.R.S32.HI R13, RZ, 0x1f, R23 ;  /* 0x0000001fff0d7819 */ /* 0x000fe20000011417 */
[----:B----4-:R-:W-:Y:S01]  /*0370*/  VIADD R8, R6, 0x1 ;  /* 0x0000000106087836 */ /* 0x010fe20000000000 */
[----:B------:R-:W-:-:S02]  /*0380*/  ISETP.LT.OR P4, PT, R15, RZ, P4 ;  /* 0x000000ff0f00720c */ /* 0x000fc40002781670 */
[----:B------:R-:W-:Y:S01]  /*0390*/  ISETP.GE.U32.AND.EX P0, PT, R13, UR11, PT, P0 ;  /* 0x0000000b0d007c0c */ /* 0x000fe2000bf06100 */
[C---:B------:R-:W-:Y:S01]  /*03a0*/  VIADD R9, R6.reuse, 0x2 ;  /* 0x0000000206097836 */ /* 0x040fe20000000000 */
[----:B------:R-:W-:Y:S02]  /*03b0*/  SHF.R.S32.HI R13, RZ, 0x1f, R6 ;  /* 0x0000001fff0d7819 */ /* 0x000fe40000011406 */
[----:B------:R-:W-:Y:S02]  /*03c0*/  ISETP.GE.U32.AND P3, PT, R6, UR10, PT ;  /* 0x0000000a06007c0c */ /* 0x000fe4000bf66070 */
[----:B------:R-:W-:Y:S02]  /*03d0*/  ISETP.LT.OR P0, PT, R23, RZ, P0 ;  /* 0x000000ff1700720c */ /* 0x000fe40000701670 */
[----:B------:R-:W-:Y:S02]  /*03e0*/  ISETP.GE.U32.AND P2, PT, R8, UR10, PT ;  /* 0x0000000a08007c0c */ /* 0x000fe4000bf46070 */
[----:B--2---:R-:W-:Y:S01]  /*03f0*/  SHF.R.S32.HI R10, RZ, 0x1f, R8 ;  /* 0x0000001fff0a7819 */ /* 0x004fe20000011408 */
[----:B------:R-:W-:Y:S01]  /*0400*/  VIADD R27, R6, 0x3 ;  /* 0x00000003061b7836 */ /* 0x000fe20000000000 */
[----:B------:R-:W-:Y:S01]  /*0410*/  ISETP.GE.U32.AND.EX P3, PT, R13, UR11, PT, P3 ;  /* 0x0000000b0d007c0c */ /* 0x000fe2000bf66130 */
[----:B------:R-:W2:Y:S01]  /*0420*/  @!P4 LDC.64 R20, c[0x0][0x380] ;  /* 0x0000e000ff14cb82 */ /* 0x000ea20000000a00 */
[----:B------:R-:W-:-:S02]  /*0430*/  ISETP.GE.U32.AND.EX P2, PT, R10, UR11, PT, P2 ;  /* 0x0000000b0a007c0c */ /* 0x000fc4000bf46120 */
[----:B------:R-:W-:Y:S02]  /*0440*/  ISETP.GE.U32.AND P6, PT, R9, UR10, PT ;  /* 0x0000000a09007c0c */ /* 0x000fe4000bfc6070 */
[----:B------:R-:W-:Y:S02]  /*0450*/  SHF.R.S32.HI R10, RZ, 0x1f, R9 ;  /* 0x0000001fff0a7819 */ /* 0x000fe40000011409 */
[C---:B------:R-:W-:Y:S01]  /*0460*/  ISETP.LT.OR P3, PT, R6.reuse, RZ, P3 ;  /* 0x000000ff0600720c */ /* 0x040fe20001f61670 */
[----:B------:R-:W-:Y:S01]  /*0470*/  VIADD R29, R6, 0x4 ;  /* 0x00000004061d7836 */ /* 0x000fe20000000000 */
[----:B------:R-:W-:Y:S01]  /*0480*/  ISETP.GE.U32.AND.EX P6, PT, R10, UR11, PT, P6 ;  /* 0x0000000b0a007c0c */ /* 0x000fe2000bfc6160 */
[----:B------:R-:W4:Y:S01]  /*0490*/  @!P0 LDC.64 R18, c[0x0][0x380] ;  /* 0x0000e000ff128b82 */ /* 0x000f220000000a00 */
[----:B------:R-:W-:Y:S02]  /*04a0*/  ISETP.LT.OR P2, PT, R8, RZ, P2 ;  /* 0x000000ff0800720c */ /* 0x000fe40001741670 */
[----:B------:R-:W-:-:S02]  /*04b0*/  ISETP.GE.U32.AND P1, PT, R27, UR10, PT ;  /* 0x0000000a1b007c0c */ /* 0x000fc4000bf26070 */
[----:B------:R-:W-:Y:S02]  /*04c0*/  SHF.R.S32.HI R13, RZ, 0x1f, R27 ;  /* 0x0000001fff0d7819 */ /* 0x000fe4000001141b */
[----:B------:R-:W-:Y:S02]  /*04d0*/  ISETP.LT.OR P6, PT, R9, RZ, P6 ;  /* 0x000000ff0900720c */ /* 0x000fe400037c1670 */
[----:B------:R-:W-:Y:S01]  /*04e0*/  ISETP.GE.U32.AND.EX P1, PT, R13, UR11, PT, P1 ;  /* 0x0000000b0d007c0c */ /* 0x000fe2000bf26110 */
[----:B------:R-:W-:Y:S01]  /*04f0*/  USHF.L.U32 UR6, UR4, 0x2, URZ ;  /* 0x0000000204067899 */ /* 0x000fe200080006ff */
[----:B------:R-:W-:Y:S01]  /*0500*/  SHF.R.S32.HI R10, RZ, 0x1f, R29 ;  /* 0x0000001fff0a7819 */ /* 0x000fe2000001141d */
[----:B------:R-:W1:Y:S01]  /*0510*/  @!P3 LDC.64 R16, c[0x0][0x380] ;  /* 0x0000e000ff10bb82 */ /* 0x000e620000000a00 */
[----:B------:R-:W-:Y:S01]  /*0520*/  ISETP.LT.OR P1, PT, R27, RZ, P1 ;  /* 0x000000ff1b00720c */ /* 0x000fe20000f21670 */
[----:B------:R-:W-:Y:S02]  /*0530*/  USHF.L.U64.HI UR7, UR4, 0x2, UR5 ;  /* 0x0000000204077899 */ /* 0x000fe40008010205 */
[----:B------:R-:W-:-:S02]  /*0540*/  ULOP3.LUT UR6, UR6, 0xffffffe0, URZ, 0xc0, !UPT ;  /* 0xffffffe006067892 */ /* 0x000fc4000f8ec0ff */
[----:B------:R-:W-:Y:S02]  /*0550*/  ULOP3.LUT UR7, UR7, 0x3, URZ, 0xc0, !UPT ;  /* 0x0000000307077892 */ /* 0x000fe4000f8ec0ff */
[----:B---3--:R-:W-:Y:S01]  /*0560*/  UIADD3 UR6, UP1, UPT, UR6, UR18, URZ ;  /* 0x0000001206067290 */ /* 0x008fe2000ff3e0ff */
[----:B--2---:R-:W-:-:S03]  /*0570*/  @!P4 IMAD.WIDE.U32 R20, R15, 0x4, R20 ;  /* 0x000000040f14c825 */ /* 0x004fc600078e0014 */
[----:B------:R-:W-:Y:S02]  /*0580*/  UIADD3.X UR7, UPT, UPT, UR7, UR19, URZ, UP1, !UPT ;  /* 0x0000001307077290 */ /* 0x000fe40008ffe4ff */
[----:B------:R-:W2:Y:S01]  /*0590*/  @!P1 LDC.64 R14, c[0x0][0x380] ;  /* 0x0000e000ff0e9b82 */ /* 0x000ea20000000a00 */
[----:B----4-:R-:W-:Y:S01]  /*05a0*/  @!P0 IMAD.WIDE.U32 R18, R23, 0x4, R18 ;  /* 0x0000000417128825 */ /* 0x010fe200078e0012 */
[----:B------:R-:W3:Y:S03]  /*05b0*/  @!P4 LDG.E R21, desc[UR12][R20.64] ;  /* 0x0000000c1415c981 */ /* 0x000ee6000c1e1900 */
[----:B------:R-:W-:Y:S02]  /*05c0*/  IMAD.U32 R22, RZ, RZ, UR6 ;  /* 0x00000006ff167e24 */ /* 0x000fe4000f8e00ff */
[----:B------:R-:W-:Y:S01]  /*05d0*/  IMAD.U32 R23, RZ, RZ, UR7 ;  /* 0x00000007ff177e24 */ /* 0x000fe2000f8e00ff */
[----:B------:R-:W4:Y:S01]  /*05e0*/  @!P0 LDG.E R19, desc[UR12][R18.64] ;  /* 0x0000000c12138981 */ /* 0x000f22000c1e1900 */
[----:B-1----:R-:W-:-:S03]  /*05f0*/  @!P3 IMAD.WIDE.U32 R16, R6, 0x4, R16 ;  /* 0x000000040610b825 */ /* 0x002fc600078e0010 */
[----:B------:R-:W4:Y:S04]  /*0600*/  @!P0 LDG.E R26, desc[UR12][R22.64+0x4] ;  /* 0x0000040c161a8981 */ /* 0x000f28000c1e1900 */
[----:B------:R-:W3:Y:S04]  /*0610*/  @!P3 LDG.E R17, desc[UR12][R16.64] ;  /* 0x0000000c1011b981 */ /* 0x000ee8000c1e1900 */
[----:B------:R-:W3:Y:S01]  /*0620*/  @!P2 LDG.E R18, desc[UR12][R22.64+0x10] ;  /* 0x0000100c1612a981 */ /* 0x000ee2000c1e1900 */
[----:B--2---:R-:W-:-:S03]  /*0630*/  @!P1 IMAD.WIDE.U32 R14, R27, 0x4, R14 ;  /* 0x000000041b0e9825 */ /* 0x004fc600078e000e */
[----:B------:R-:W2:Y:S04]  /*0640*/  @!P6 LDG.E R20, desc[UR12][R22.64+0x14] ;  /* 0x0000140c1614e981 */ /* 0x000ea8000c1e1900 */
[----:B------:R-:W2:Y:S04]  /*0650*/  @!P1 LDG.E R16, desc[UR12][R22.64+0x18] ;  /* 0x0000180c16109981 */ /* 0x000ea8000c1e1900 */
[----:B------:R-:W2:Y:S01]  /*0660*/  @!P1 LDG.E R15, desc[UR12][R14.64] ;  /* 0x0000000c0e0f9981 */ /* 0x000ea2000c1e1900 */
[----:B-----5:R-:W-:Y:S01]  /*0670*/  @!P5 FFMA R0, R11, R12, R0 ;  /* 0x0000000c0b00d223 */ /* 0x020fe20000000000 */
[----:B------:R-:W-:Y:S01]  /*0680*/  ISETP.GE.U32.AND P5, PT, R29, UR10, PT ;  /* 0x0000000a1d007c0c */ /* 0x000fe2000bfa6070 */
[----:B------:R-:W1:Y:S03]  /*0690*/  @!P6 LDC.64 R12, c[0x0][0x380] ;  /* 0x0000e000ff0ceb82 */ /* 0x000e660000000a00 */
[----:B------:R-:W-:-:S05]  /*06a0*/  ISETP.GE.U32.AND.EX P5, PT, R10, UR11, PT, P5 ;  /* 0x0000000b0a007c0c */ /* 0x000fca000bfa6150 */
[----:B------:R-:W5:Y:S01]  /*06b0*/  @!P2 LDC.64 R10, c[0x0][0x380] ;  /* 0x0000e000ff0aab82 */ /* 0x000f620000000a00 */
[----:B------:R-:W-:-:S13]  /*06c0*/  ISETP.LT.OR P5, PT, R29, RZ, P5 ;  /* 0x000000ff1d00720c */ /* 0x000fda0002fa1670 */
[----:B------:R-:W0:Y:S01]  /*06d0*/  @!P5 LDC.64 R24, c[0x0][0x380] ;  /* 0x0000e000ff18db82 */ /* 0x000e220000000a00 */
[----:B------:R-:W2:Y:S01]  /*06e0*/  @!P5 LDG.E R27, desc[UR12][R22.64+0x1c] ;  /* 0x00001c0c161bd981 */ /* 0x000ea2000c1e1900 */
[----:B-1----:R-:W-:-:S03]  /*06f0*/  @!P6 IMAD.WIDE.U32 R12, R9, 0x4, R12 ;  /* 0x00000004090ce825 */ /* 0x002fc600078e000c */
[----:B------:R-:W2:Y:S04]  /*0700*/  @!P3 LDG.E R9, desc[UR12][R22.64+0xc] ;  /* 0x00000c0c1609b981 */ /* 0x000ea8000c1e1900 */
[----:B------:R-:W2:Y:S01]  /*0710*/  @!P6 LDG.E R13, desc[UR12][R12.64] ;  /* 0x0000000c0c0de981 */ /* 0x000ea2000c1e1900 */
[----:B-----5:R-:W-:-:S03]  /*0720*/  @!P2 IMAD.WIDE.U32 R10, R8, 0x4, R10 ;  /* 0x00000004080aa825 */ /* 0x020fc600078e000a */
[----:B------:R-:W3:Y:S04]  /*0730*/  @!P4 LDG.E R8, desc[UR12][R22.64+0x8] ;  /* 0x0000080c1608c981 */ /* 0x000ee8000c1e1900 */
[----:B------:R-:W5:Y:S01]  /*0740*/  @!P2 LDG.E R11, desc[UR12][R10.64] ;  /* 0x0000000c0a0ba981 */ /* 0x000f62000c1e1900 */
[----:B0-----:R-:W-:-:S06]  /*0750*/  @!P5 IMAD.WIDE.U32 R24, R29, 0x4, R24 ;  /* 0x000000041d18d825 */ /* 0x001fcc00078e0018 */
[----:B------:R-:W5:Y:S01]  /*0760*/  @!P5 LDG.E R25, desc[UR12][R24.64] ;  /* 0x0000000c1819d981 */ /* 0x000f62000c1e1900 */
[----:B------:R-:W-:-:S04]  /*0770*/  UIADD3 UR4, UP1, UPT, UR4, 0x8, URZ ;  /* 0x0000000804047890 */ /* 0x000fc8000ff3e0ff */
[----:B------:R-:W-:Y:S02]  /*0780*/  UIADD3.X UR5, UPT, UPT, URZ, UR5, URZ, UP1, !UPT ;  /* 0x00000005ff057290 */ /* 0x000fe40008ffe4ff */
[----:B------:R-:W-:-:S04]  /*0790*/  UIADD3 UR6, UP1, UPT, UR4, -UR8, URZ ;  /* 0x8000000804067290 */ /* 0x000fc8000ff3e0ff */
[----:B------:R-:W-:Y:S02]  /*07a0*/  UIADD3.X UR7, UPT, UPT, UR5, ~UR9, URZ, UP1, !UPT ;  /* 0x8000000905077290 */ /* 0x000fe40008ffe4ff */
[----:B------:R-:W-:Y:S01]  /*07b0*/  UISETP.NE.U32.AND UP1, UPT, UR6, URZ, UPT ;  /* 0x000000ff0600728c */ /* 0x000fe2000bf25070 */
[----:B----4-:R-:W-:-:S03]  /*07c0*/  @!P0 FFMA R0, R19, R26, R0 ;  /* 0x0000001a13008223 */ /* 0x010fc60000000000 */
[----:B------:R-:W-:Y:S01]  /*07d0*/  UISETP.NE.AND.EX UP1, UPT, UR7, URZ, UPT, UP1 ;  /* 0x000000ff0700728c */ /* 0x000fe2000bf25310 */
[----:B------:R-:W-:Y:S01]  /*07e0*/  VIADD R6, R6, 0x8 ;  /* 0x0000000806067836 */ /* 0x000fe20000000000 */
[----:B------:R-:W-:-:S04]  /*07f0*/  UIADD3 UR14, UP2, UPT, UR14, 0x20, URZ ;  /* 0x000000200e0e7890 */ /* 0x000fc8000ff5e0ff */
[----:B------:R-:W-:Y:S01]  /*0800*/  UIADD3.X UR15, UPT, UPT, URZ, UR15, URZ, UP2, !UPT ;  /* 0x0000000fff0f7290 */ /* 0x000fe200097fe4ff */
[----:B---3--:R-:W-:-:S04]  /*0810*/  @!P4 FFMA R0, R21, R8, R0 ;  /* 0x000000081500c223 */ /* 0x008fc80000000000 */
[----:B--2---:R-:W-:-:S04]  /*0820*/  @!P3 FFMA R0, R17, R9, R0 ;  /* 0x000000091100b223 */ /* 0x004fc80000000000 */
[----:B-----5:R-:W-:-:S04]  /*0830*/  @!P2 FFMA R0, R11, R18, R0 ;  /* 0x000000120b00a223 */ /* 0x020fc80000000000 */
[----:B------:R-:W-:-:S04]  /*0840*/  @!P6 FFMA R0, R13, R20, R0 ;  /* 0x000000140d00e223 */ /* 0x000fc80000000000 */
[----:B------:R-:W-:-:S04]  /*0850*/  @!P1 FFMA R0, R15, R16, R0 ;  /* 0x000000100f009223 */ /* 0x000fc80000000000 */
[----:B------:R-:W-:Y:S01]  /*0860*/  @!P5 FFMA R0, R25, R27, R0 ;  /* 0x0000001b1900d223 */ /* 0x000fe20000000000 */
[----:B------:R-:W-:Y:S06]  /*0870*/  BRA.U UP1, `(.L_x_2) ;  /* 0xfffffff901747547 */ /* 0x000fec000b83ffff */
.L_x_1:
[----:B------:R-:W-:Y:S05]  /*0880*/  BRA.U !UP0, `(.L_x_0) ;  /* 0x0000000508c87547 */ /* 0x000fea000b800000 */
[----:B------:R-:W0:Y:S01]  /*0890*/  LDCU UR4, c[0x0][0x3a0] ;  /* 0x00007400ff0477ac */ /* 0x000e220008000800 */
[----:B------:R-:W-:-:S04]  /*08a0*/  UISETP.GE.U32.AND UP0, UPT, UR16, 0x4, UPT ;  /* 0x000000041000788c */ /* 0x000fc8000bf06070 */
[----:B------:R-:W-:Y:S02]  /*08b0*/  UISETP.GE.U32.AND.EX UP0, UPT, URZ, URZ, UPT, UP0 ;  /* 0x000000ffff00728c */ /* 0x000fe4000bf06100 */
[----:B0-----:R-:W-:-:S04]  /*08c0*/  ULOP3.LUT UR5, UR4, 0x3, URZ, 0xc0, !UPT ;  /* 0x0000000304057892 */ /* 0x001fc8000f8ec0ff */
[----:B------:R-:W-:-:S04]  /*08d0*/  UISETP.NE.U32.AND UP1, UPT, UR5, URZ, UPT ;  /* 0x000000ff0500728c */ /* 0x000fc8000bf25070 */
[----:B------:R-:W-:Y:S01]  /*08e0*/  UISETP.NE.AND.EX UP1, UPT, URZ, URZ, UPT, UP1 ;  /* 0x000000ffff00728c */ /* 0x000fe2000bf25310 */
[----:B------:R-:W-:Y:S10]  /*08f0*/  BRA.U !UP0, `(.L_x_3) ;  /* 0x0000000108cc7547 */ /* 0x000ff4000b800000 */
[----:B------:R-:W-:Y:S01]  /*0900*/  IMAD.IADD R25, R7, 0x1, R4 ;  /* 0x0000000107197824 */ /* 0x000fe200078e0204 */
[----:B------:R-:W0:Y:S01]  /*0910*/  LDCU.64 UR6, c[0x0][0x388] ;  /* 0x00007100ff0677ac */ /* 0x000e220008000a00 */
[----:B------:R-:W-:Y:S02]  /*0920*/  IMAD.SHL.U32 R14, R4, 0x4, RZ ;  /* 0x00000004040e7824 */ /* 0x000fe400078e00ff */
[C---:B------:R-:W-:Y:S01]  /*0930*/  VIADD R15, R25.reuse, 0x1 ;  /* 0x00000001190f7836 */ /* 0x040fe20000000000 */
[C---:B------:R-:W-:Y:S01]  /*0940*/  ISETP.GE.U32.AND P0, PT, R25.reuse, UR10, PT ;  /* 0x0000000a19007c0c */ /* 0x040fe2000bf06070 */
[C---:B------:R-:W-:Y:S01]  /*0950*/  VIADD R23, R25.reuse, 0x2 ;  /* 0x0000000219177836 */ /* 0x040fe20000000000 */
[----:B------:R-:W-:Y:S01]  /*0960*/  SHF.R.S32.HI R6, RZ, 0x1f, R25 ;  /* 0x0000001fff067819 */ /* 0x000fe20000011419 */
[----:B------:R-:W-:Y:S01]  /*0970*/  VIADD R21, R25, 0x3 ;  /* 0x0000000319157836 */ /* 0x000fe20000000000 */
[----:B------:R-:W-:Y:S02]  /*0980*/  ISETP.GE.U32.AND P1, PT, R15, UR10, PT ;  /* 0x0000000a0f007c0c */ /* 0x000fe4000bf26070 */
[----:B------:R-:W-:-:S02]  /*0990*/  SHF.R.S32.HI R8, RZ, 0x1f, R15 ;  /* 0x0000001fff087819 */ /* 0x000fc4000001140f */
[----:B------:R-:W-:Y:S02]  /*09a0*/  ISETP.GE.U32.AND.EX P0, PT, R6, UR11, PT, P0 ;  /* 0x0000000b06007c0c */ /* 0x000fe4000bf06100 */
[----:B------:R-:W-:Y:S02]  /*09b0*/  ISETP.GE.U32.AND P2, PT, R23, UR10, PT ;  /* 0x0000000a17007c0c */ /* 0x000fe4000bf46070 */
[----:B------:R-:W-:Y:S02]  /*09c0*/  SHF.R.S32.HI R6, RZ, 0x1f, R23 ;  /* 0x0000001fff067819 */ /* 0x000fe40000011417 */
[----:B------:R-:W-:Y:S02]  /*09d0*/  ISETP.GE.U32.AND.EX P1, PT, R8, UR11, PT, P1 ;  /* 0x0000000b08007c0c */ /* 0x000fe4000bf26110 */
[----:B------:R-:W-:Y:S02]  /*09e0*/  ISETP.LT.OR P0, PT, R25, RZ, P0 ;  /* 0x000000ff1900720c */ /* 0x000fe40000701670 */
[----:B------:R-:W-:-:S02]  /*09f0*/  ISETP.GE.U32.AND.EX P2, PT, R6, UR11, PT, P2 ;  /* 0x0000000b06007c0c */ /* 0x000fc4000bf46120 */
[----:B------:R-:W-:Y:S02]  /*0a00*/  ISETP.LT.OR P1, PT, R15, RZ, P1 ;  /* 0x000000ff0f00720c */ /* 0x000fe40000f21670 */
[----:B------:R-:W-:Y:S02]  /*0a10*/  ISETP.GE.U32.AND P3, PT, R21, UR10, PT ;  /* 0x0000000a15007c0c */ /* 0x000fe4000bf66070 */
[----:B------:R-:W-:Y:S02]  /*0a20*/  SHF.R.S32.HI R6, RZ, 0x1f, R21 ;  /* 0x0000001fff067819 */ /* 0x000fe40000011415 */
[----:B------:R-:W-:Y:S02]  /*0a30*/  ISETP.LT.OR P2, PT, R23, RZ, P2 ;  /* 0x000000ff1700720c */ /* 0x000fe40001741670 */
[----:B------:R-:W-:Y:S01]  /*0a40*/  ISETP.GE.U32.AND.EX P3, PT, R6, UR11, PT, P3 ;  /* 0x0000000b06007c0c */ /* 0x000fe2000bf66130 */
[----:B------:R-:W1:Y:S01]  /*0a50*/  @!P0 LDC.64 R18, c[0x0][0x380] ;  /* 0x0000e000ff128b82 */ /* 0x000e620000000a00 */
[----:B------:R-:W-:-:S02]  /*0a60*/  SHF.L.U64.HI R6, R4, 0x2, R5 ;  /* 0x0000000204067819 */ /* 0x000fc40000010205 */
[----:B------:R-:W-:Y:S02]  /*0a70*/  ISETP.LT.OR P3, PT, R21, RZ, P3 ;  /* 0x000000ff1500720c */ /* 0x000fe40001f61670 */
[----:B------:R-:W-:Y:S02]  /*0a80*/  LOP3.LUT R14, R14, 0xfffffffc, RZ, 0xc0, !PT ;  /* 0xfffffffc0e0e7812 */ /* 0x000fe400078ec0ff */
[----:B0-----:R-:W-:Y:S01]  /*0a90*/  @!P0 LEA R12, P4, R4, UR6, 0x2 ;  /* 0x00000006040c8c11 */ /* 0x001fe2000f8810ff */
[----:B------:R-:W0:Y:S01]  /*0aa0*/  @!P1 LDC.64 R16, c[0x0][0x380] ;  /* 0x0000e000ff109b82 */ /* 0x000e220000000a00 */
[----:B------:R-:W-:Y:S02]  /*0ab0*/  LOP3.LUT R6, R6, 0x3, RZ, 0xc0, !PT ;  /* 0x0000000306067812 */ /* 0x000fe400078ec0ff */
[----:B------:R-:W-:Y:S02]  /*0ac0*/  IADD3 R14, P5, PT, R14, UR6, RZ ;  /* 0x000000060e0e7c10 */ /* 0x000fe4000ffbe0ff */
[----:B------:R-:W-:-:S03]  /*0ad0*/  @!P0 LEA.HI.X R13, R4, UR7, R5, 0x2, P4 ;  /* 0x00000007040d8c11 */ /* 0x000fc6000a0f1405 */
[----:B------:R-:W2:Y:S02]  /*0ae0*/  @!P2 LDC.64 R8, c[0x0][0x380] ;  /* 0x0000e000ff08ab82 */ /* 0x000ea40000000a00 */
[----:B------:R-:W3:Y:S06]  /*0af0*/  @!P0 LDG.E R12, desc[UR12][R12.64] ;  /* 0x0000000c0c0c8981 */ /* 0x000eec000c1e1900 */
[----:B------:R-:W4:Y:S01]  /*0b00*/  @!P3 LDC.64 R10, c[0x0][0x380] ;  /* 0x0000e000ff0abb82 */ /* 0x000f220000000a00 */
[----:B-1----:R-:W-:-:S06]  /*0b10*/  @!P0 IMAD.WIDE.U32 R18, R25, 0x4, R18 ;  /* 0x0000000419128825 */ /* 0x002fcc00078e0012 */
[----:B------:R-:W3:Y:S01]  /*0b20*/  @!P0 LDG.E R19, desc[UR12][R18.64] ;  /* 0x0000000c12138981 */ /* 0x000ee2000c1e1900 */
[----:B0-----:R-:W-:Y:S01]  /*0b30*/  @!P1 IMAD.WIDE.U32 R16, R15, 0x4, R16 ;  /* 0x000000040f109825 */ /* 0x001fe200078e0010 */
[----:B------:R-:W-:-:S05]  /*0b40*/  IADD3.X R15, PT, PT, R6, UR7, RZ, P5, !PT ;  /* 0x00000007060f7c10 */ /* 0x000fca000affe4ff */
[----:B------:R-:W5:Y:S01]  /*0b50*/  @!P1 LDG.E R17, desc[UR12][R16.64] ;  /* 0x0000000c10119981 */ /* 0x000f62000c1e1900 */
[----:B--2---:R-:W-:-:S03]  /*0b60*/  @!P2 IMAD.WIDE.U32 R8, R23, 0x4, R8 ;  /* 0x000000041708a825 */ /* 0x004fc600078e0008 */
[----:B------:R-:W5:Y:S04]  /*0b70*/  @!P1 LDG.E R5, desc[UR12][R14.64+0x4] ;  /* 0x0000040c0e059981 */ /* 0x000f68000c1e1900 */
[----:B------:R-:W2:Y:S01]  /*0b80*/  @!P2 LDG.E R9, desc[UR12][R8.64] ;  /* 0x0000000c0809a981 */ /* 0x000ea2000c1e1900 */
[----:B----4-:R-:W-:-:S03]  /*0b90*/  @!P3 IMAD.WIDE.U32 R10, R21, 0x4, R10 ;  /* 0x00000004150ab825 */ /* 0x010fc600078e000a */
[----:B------:R-:W2:Y:S04]  /*0ba0*/  @!P2 LDG.E R6, desc[UR12][R14.64+0x8] ;  /* 0x0000080c0e06a981 */ /* 0x000ea8000c1e1900 */
[----:B------:R-:W4:Y:S04]  /*0bb0*/  @!P3 LDG.E R20, desc[UR12][R14.64+0xc] ;  /* 0x00000c0c0e14b981 */ /* 0x000f28000c1e1900 */
[----:B------:R-:W4:Y:S01]  /*0bc0*/  @!P3 LDG.E R11, desc[UR12][R10.64] ;  /* 0x0000000c0a0bb981 */ /* 0x000f22000c1e1900 */
[----:B------:R-:W-:Y:S02]  /*0bd0*/  VIADD R4, R4, 0x4 ;  /* 0x0000000404047836 */ /* 0x000fe40000000000 */
[----:B---3--:R-:W-:-:S04]  /*0be0*/  @!P0 FFMA R0, R19, R12, R0 ;  /* 0x0000000c13008223 */ /* 0x008fc80000000000 */
[----:B-----5:R-:W-:Y:S01]  /*0bf0*/  @!P1 FFMA R0, R17, R5, R0 ;  /* 0x0000000511009223 */ /* 0x020fe20000000000 */
[----:B------:R-:W-:-:S03]  /*0c00*/  IMAD.MOV.U32 R5, RZ, RZ, RZ ;  /* 0x000000ffff057224 */ /* 0x000fc600078e00ff */
[----:B--2---:R-:W-:-:S04]  /*0c10*/  @!P2 FFMA R0, R9, R6, R0 ;  /* 0x000000060900a223 */ /* 0x004fc80000000000 */
[----:B----4-:R-:W-:-:S07]  /*0c20*/  @!P3 FFMA R0, R11, R20, R0 ;  /* 0x000000140b00b223 */ /* 0x010fce0000000000 */
.L_x_3:
[----:B------:R-:W-:Y:S05]  /*0c30*/  BRA.U !UP1, `(.L_x_0) ;  /* 0x0000000109dc7547 */ /* 0x000fea000b800000 */
[----:B------:R-:W-:Y:S02]  /*0c40*/  UISETP.NE.U32.AND UP0, UPT, UR5, 0x1, UPT ;  /* 0x000000010500788c */ /* 0x000fe4000bf05070 */
[----:B------:R-:W-:Y:S02]  /*0c50*/  ULOP3.LUT UR4, UR4, 0x1, URZ, 0xc0, !UPT ;  /* 0x0000000104047892 */ /* 0x000fe4000f8ec0ff */
[----:B------:R-:W-:Y:S02]  /*0c60*/  UISETP.NE.AND.EX UP0, UPT, URZ, URZ, UPT, UP0 ;  /* 0x000000ffff00728c */ /* 0x000fe4000bf05300 */
[----:B------:R-:W-:-:S04]  /*0c70*/  UISETP.NE.U32.AND UP1, UPT, UR4, 0x1, UPT ;  /* 0x000000010400788c */ /* 0x000fc8000bf25070 */
[----:B------:R-:W-:-:S03]  /*0c80*/  UISETP.NE.U32.AND.EX UP1, UPT, URZ, URZ, UPT, UP1 ;  /* 0x000000ffff00728c */ /* 0x000fc6000bf25110 */
[----:B------:R-:W-:Y:S08]  /*0c90*/  BRA.U !UP0, `(.L_x_4) ;  /* 0x0000000108807547 */ /* 0x000ff0000b800000 */
[----:B------:R-:W-:-:S04]  /*0ca0*/  IMAD.IADD R19, R7, 0x1, R4 ;  /* 0x0000000107137824 */ /* 0x000fc800078e0204 */
[C---:B------:R-:W-:Y:S01]  /*0cb0*/  VIADD R17, R19.reuse, 0x1 ;  /* 0x0000000113117836 */ /* 0x040fe20000000000 */
[----:B------:R-:W-:Y:S02]  /*0cc0*/  ISETP.GE.U32.AND P0, PT, R19, UR10, PT ;  /* 0x0000000a13007c0c */ /* 0x000fe4000bf06070 */
[----:B------:R-:W-:Y:S02]  /*0cd0*/  SHF.R.S32.HI R6, RZ, 0x1f, R19 ;  /* 0x0000001fff067819 */ /* 0x000fe40000011413 */
[----:B------:R-:W-:Y:S02]  /*0ce0*/  ISETP.GE.U32.AND P1, PT, R17, UR10, PT ;  /* 0x0000000a11007c0c */ /* 0x000fe4000bf26070 */
[----:B------:R-:W-:Y:S02]  /*0cf0*/  ISETP.GE.U32.AND.EX P0, PT, R6, UR11, PT, P0 ;  /* 0x0000000b06007c0c */ /* 0x000fe4000bf06100 */
[----:B------:R-:W-:Y:S02]  /*0d00*/  SHF.R.S32.HI R6, RZ, 0x1f, R17 ;  /* 0x0000001fff067819 */ /* 0x000fe40000011411 */
[----:B------:R-:W-:-:S02]  /*0d10*/  ISETP.LT.OR P0, PT, R19, RZ, P0 ;  /* 0x000000ff1300720c */ /* 0x000fc40000701670 */
[----:B------:R-:W-:-:S04]  /*0d20*/  ISETP.GE.U32.AND.EX P1, PT, R6, UR11, PT, P1 ;  /* 0x0000000b06007c0c */ /* 0x000fc8000bf26110 */
[----:B------:R-:W-:-:S07]  /*0d30*/  ISETP.LT.OR P1, PT, R17, RZ, P1 ;  /* 0x000000ff1100720c */ /* 0x000fce0000f21670 */
[----:B------:R-:W0:Y:S06]  /*0d40*/  @!P0 LDC.64 R12, c[0x0][0x388] ;  /* 0x0000e200ff0c8b82 */ /* 0x000e2c0000000a00 */
[----:B------:R-:W-:Y:S02]  /*0d50*/  @!P1 IMAD.SHL.U32 R6, R4, 0x4, RZ ;  /* 0x0000000404069824 */ /* 0x000fe400078e00ff */
[----:B------:R-:W1:Y:S03]  /*0d60*/  @!P1 LDC.64 R8, c[0x0][0x388] ;  /* 0x0000e200ff089b82 */ /* 0x000e660000000a00 */
[----:B------:R-:W-:-:S02]  /*0d70*/  @!P1 LOP3.LUT R21, R6, 0xfffffffc, RZ, 0xc0, !PT ;  /* 0xfffffffc06159812 */ /* 0x000fc400078ec0ff */
[----:B------:R-:W-:-:S03]  /*0d80*/  @!P1 SHF.L.U64.HI R6, R4, 0x2, R5 ;  /* 0x0000000204069819 */ /* 0x000fc60000010205 */
[----:B------:R-:W2:Y:S01]  /*0d90*/  @!P0 LDC.64 R14, c[0x0][0x380] ;  /* 0x0000e000ff0e8b82 */ /* 0x000ea20000000a00 */
[----:B------:R-:W-:-:S07]  /*0da0*/  @!P1 LOP3.LUT R6, R6, 0x3, RZ, 0xc0, !PT ;  /* 0x0000000306069812 */ /* 0x000fce00078ec0ff */
[----:B------:R-:W3:Y:S01]  /*0db0*/  @!P1 LDC.64 R10, c[0x0][0x380] ;  /* 0x0000e000ff0a9b82 */ /* 0x000ee20000000a00 */
[----:B0-----:R-:W-:-:S04]  /*0dc0*/  @!P0 LEA R12, P2, R4, R12, 0x2 ;  /* 0x0000000c040c8211 */ /* 0x001fc800078410ff */
[----:B------:R-:W-:Y:S02]  /*0dd0*/  @!P0 LEA.HI.X R13, R4, R13, R5, 0x2, P2 ;  /* 0x0000000d040d8211 */ /* 0x000fe400010f1405 */
[----:B-1----:R-:W-:-:S04]  /*0de0*/  @!P1 IADD3 R8, P2, PT, R21, R8, RZ ;  /* 0x0000000815089210 */ /* 0x002fc80007f5e0ff */
[----:B------:R-:W4:Y:S01]  /*0df0*/  @!P0 LDG.E R13, desc[UR12][R12.64] ;  /* 0x0000000c0c0d8981 */ /* 0x000f22000c1e1900 */
[----:B------:R-:W-:Y:S02]  /*0e00*/  @!P1 IMAD.X R9, R6, 0x1, R9, P2 ;  /* 0x0000000106099824 */ /* 0x000fe400010e0609 */
[----:B--2---:R-:W-:-:S03]  /*0e10*/  @!P0 IMAD.WIDE.U32 R14, R19, 0x4, R14 ;  /* 0x00000004130e8825 */ /* 0x004fc600078e000e */
[----:B------:R-:W2:Y:S04]  /*0e20*/  @!P1 LDG.E R8, desc[UR12][R8.64+0x4] ;  /* 0x0000040c08089981 */ /* 0x000ea8000c1e1900 */
[----:B------:R-:W4:Y:S01]  /*0e30*/  @!P0 LDG.E R15, desc[UR12][R14.64] ;  /* 0x0000000c0e0f8981 */ /* 0x000f22000c1e1900 */
[----:B---3--:R-:W-:-:S06]  /*0e40*/  @!P1 IMAD.WIDE.U32 R10, R17, 0x4, R10 ;  /* 0x00000004110a9825 */ /* 0x008fcc00078e000a */
[----:B------:R-:W2:Y:S01]  /*0e50*/  @!P1 LDG.E R11, desc[UR12][R10.64] ;  /* 0x0000000c0a0b9981 */ /* 0x000ea2000c1e1900 */
[----:B------:R-:W-:Y:S02]  /*0e60*/  VIADD R4, R4, 0x2 ;  /* 0x0000000204047836 */ /* 0x000fe40000000000 */
[----:B------:R-:W-:Y:S02]  /*0e70*/  IMAD.MOV.U32 R5, RZ, RZ, RZ ;  /* 0x000000ffff057224 */ /* 0x000fe400078e00ff */
[----:B----4-:R-:W-:-:S04]  /*0e80*/  @!P0 FFMA R0, R13, R15, R0 ;  /* 0x0000000f0d008223 */ /* 0x010fc80000000000 */
[----:B--2---:R-:W-:-:S07]  /*0e90*/  @!P1 FFMA R0, R11, R8, R0 ;  /* 0x000000080b009223 */ /* 0x004fce0000000000 */
.L_x_4:
[----:B------:R-:W-:Y:S05]  /*0ea0*/  BRA.U UP1, `(.L_x_0) ;  /* 0x0000000101407547 */ /* 0x000fea000b800000 */
[----:B------:R-:W-:Y:S01]  /*0eb0*/  IMAD.IADD R9, R7, 0x1, R4 ;  /* 0x0000000107097824 */ /* 0x000fe200078e0204 */
[----:B------:R-:W-:Y:S04]  /*0ec0*/  BSSY.RECONVERGENT B0, `(.L_x_0) ;  /* 0x000000e000007945 */ /* 0x000fe80003800200 */
[----:B------:R-:W-:Y:S02]  /*0ed0*/  ISETP.GE.U32.AND P0, PT, R9, UR10, PT ;  /* 0x0000000a09007c0c */ /* 0x000fe4000bf06070 */
[----:B------:R-:W-:-:S04]  /*0ee0*/  SHF.R.S32.HI R6, RZ, 0x1f, R9 ;  /* 0x0000001fff067819 */ /* 0x000fc80000011409 */
[----:B------:R-:W-:-:S04]  /*0ef0*/  ISETP.GE.U32.AND.EX P0, PT, R6, UR11, PT, P0 ;  /* 0x0000000b06007c0c */ /* 0x000fc8000bf06100 */
[----:B------:R-:W-:-:S13]  /*0f00*/  ISETP.LT.OR P0, PT, R9, RZ, P0 ;  /* 0x000000ff0900720c */ /* 0x000fda0000701670 */
[----:B------:R-:W-:Y:S05]  /*0f10*/  @P0 BRA `(.L_x_5) ;  /* 0x0000000000200947 */ /* 0x000fea0003800000 */
[----:B------:R-:W0:Y:S08]  /*0f20*/  LDC.64 R10, c[0x0][0x388] ;  /* 0x0000e200ff0a7b82 */ /* 0x000e300000000a00 */
[----:B------:R-:W1:Y:S01]  /*0f30*/  LDC.64 R6, c[0x0][0x380] ;  /* 0x0000e000ff067b82 */ /* 0x000e620000000a00 */
[----:B0-----:R-:W-:Y:S01]  /*0f40*/  LEA R8, P0, R4, R10, 0x2 ;  /* 0x0000000a04087211 */ /* 0x001fe200078010ff */
[----:B-1----:R-:W-:-:S03]  /*0f50*/  IMAD.WIDE.U32 R6, R9, 0x4, R6 ;  /* 0x0000000409067825 */ /* 0x002fc600078e0006 */
[----:B------:R-:W-:-:S03]  /*0f60*/  LEA.HI.X R9, R4, R11, R5, 0x2, P0 ;  /* 0x0000000b04097211 */ /* 0x000fc600000f1405 */
[----:B------:R-:W2:Y:S04]  /*0f70*/  LDG.E R7, desc[UR12][R6.64] ;  /* 0x0000000c06077981 */ /* 0x000ea8000c1e1900 */
[----:B------:R-:W2:Y:S02]  /*0f80*/  LDG.E R8, desc[UR12][R8.64] ;  /* 0x0000000c08087981 */ /* 0x000ea4000c1e1900 */
[----:B--2---:R-:W-:-:S07]  /*0f90*/  FFMA R0, R7, R8, R0 ;  /* 0x0000000807007223 */ /* 0x004fce0000000000 */
.L_x_5:
[----:B------:R-:W-:Y:S05]  /*0fa0*/  BSYNC.RECONVERGENT B0 ;  /* 0x0000000000007941 */ /* 0x000fea0003800200 */
.L_x_0:
[----:B------:R-:W0:Y:S02]  /*0fb0*/  LDCU.64 UR4, c[0x0][0x390] ;  /* 0x00007200ff0477ac */ /* 0x000e240008000a00 */
[----:B0-----:R-:W-:-:S04]  /*0fc0*/  LEA R4, P0, R2, UR4, 0x2 ;  /* 0x0000000402047c11 */ /* 0x001fc8000f8010ff */
[----:B------:R-:W-:-:S05]  /*0fd0*/  LEA.HI.X R5, R2, UR5, R3, 0x2, P0 ;  /* 0x0000000502057c11 */ /* 0x000fca00080f1403 */
[----:B------:R-:W-:Y:S01]  /*0fe0*/  STG.E desc[UR12][R4.64], R0 ;  /* 0x0000000004007986 */ /* 0x000fe2000c10190c */
[----:B------:R-:W-:Y:S05]  /*0ff0*/  EXIT ;  /* 0x000000000000794d */ /* 0x000fea0003800000 */
.L_x_6:
[----:B------:R-:W-:-:S00]  /*1000*/  BRA `(.L_x_6) ;  /* 0xfffffffc00fc7947 */ /* 0x000fc0000383ffff */
[----:B------:R-:W-:-:S00]  /*1010*/  NOP ;  /* 0x0000000000007918 */ /* 0x000fc00000000000 */
        /* <DEDUP_REMOVED lines=14> */
.L_x_7:


//--------------------- .nv.shared.reserved.0     --------------------------
	.section	.nv.shared.reserved.0,"aw",@nobits
	.weak		__nv_reservedSMEM_offset_0_alias
	.size		__nv_reservedSMEM_offset_0_alias, 0, 64
	.other		__nv_reservedSMEM_offset_0_alias,@"STO_CUDA_RESERVED_SHARED STV_DEFAULT"
__nv_reservedSMEM_offset_0_alias:
	.zero		0
	.zero		64


//--------------------- .nv.constant0._Z8convkernPKfS0_Pfmmi --------------------------
	.section	.nv.constant0._Z8convkernPKfS0_Pfmmi,"a",@progbits
	.sectionflags	@""
	.align	4
.nv.constant0._Z8convkernPKfS0_Pfmmi:
	.zero		940


//--------------------- SYMBOLS --------------------------

	.type		.nv.reservedSmem.offset0,@object
	.size		.nv.reservedSmem.offset0,0x4
